//
// Generated by NVIDIA NVVM Compiler
//
// Compiler Build ID: CL-36424714
// Cuda compilation tools, release 13.0, V13.0.88
// Based on NVVM 20.0.0
//

.version 9.0
.target sm_100
.address_size 64

	// .globl	_Z14__kernel_sgemvPfS_S_iiff

.visible .entry _Z14__kernel_sgemvPfS_S_iiff(
	.param .u64 .ptr .align 1 _Z14__kernel_sgemvPfS_S_iiff_param_0,
	.param .u64 .ptr .align 1 _Z14__kernel_sgemvPfS_S_iiff_param_1,
	.param .u64 .ptr .align 1 _Z14__kernel_sgemvPfS_S_iiff_param_2,
	.param .u32 _Z14__kernel_sgemvPfS_S_iiff_param_3,
	.param .u32 _Z14__kernel_sgemvPfS_S_iiff_param_4,
	.param .f32 _Z14__kernel_sgemvPfS_S_iiff_param_5,
	.param .f32 _Z14__kernel_sgemvPfS_S_iiff_param_6
)
{
	.reg .pred 	%p<21>;
	.reg .b32 	%r<70>;
	.reg .b32 	%f<146>;
	.reg .b64 	%rd<36>;

	ld.param.u64 	%rd10, [_Z14__kernel_sgemvPfS_S_iiff_param_0];
	ld.param.u64 	%rd11, [_Z14__kernel_sgemvPfS_S_iiff_param_1];
	ld.param.u32 	%r30, [_Z14__kernel_sgemvPfS_S_iiff_param_3];
	ld.param.u32 	%r29, [_Z14__kernel_sgemvPfS_S_iiff_param_4];
	ld.param.f32 	%f19, [_Z14__kernel_sgemvPfS_S_iiff_param_5];
	ld.param.f32 	%f20, [_Z14__kernel_sgemvPfS_S_iiff_param_6];
	cvta.to.global.u64 	%rd1, %rd11;
	cvta.to.global.u64 	%rd2, %rd10;
	mov.u32 	%r1, %tid.x;
	and.b32  	%r2, %r1, 31;
	mov.u32 	%r31, %tid.y;
	mov.u32 	%r32, %ctaid.x;
	mov.u32 	%r33, %ntid.y;
	mad.lo.s32 	%r3, %r32, %r33, %r31;
	setp.ge.s32 	%p1, %r3, %r30;
	@%p1 bra 	$L__BB0_22;
	setp.lt.s32 	%p2, %r29, 1;
	mov.f32 	%f144, 0f00000000;
	@%p2 bra 	$L__BB0_20;
	shl.b32 	%r4, %r2, 2;
	mul.lo.s32 	%r5, %r29, %r3;
	sub.s32 	%r35, %r29, %r4;
	shl.b32 	%r36, %r1, 2;
	sub.s32 	%r37, %r29, %r36;
	and.b32  	%r38, %r37, 15;
	add.s32 	%r6, %r38, -1;
	and.b32  	%r7, %r37, 7;
	and.b32  	%r8, %r35, 15;
	and.b32  	%r9, %r29, 3;
	add.s32 	%r39, %r4, %r8;
	sub.s32 	%r10, %r39, %r29;
	mul.wide.u32 	%rd12, %r2, 16;
	add.s64 	%rd13, %rd12, %rd1;
	add.s64 	%rd3, %rd13, 32;
	mov.f32 	%f144, 0f00000000;
	mov.b32 	%r62, 0;
	mov.u32 	%r63, %r62;
$L__BB0_3:
	add.s32 	%r67, %r63, %r4;
	add.s32 	%r41, %r67, 4;
	setp.ge.s32 	%p3, %r41, %r29;
	@%p3 bra 	$L__BB0_5;
	add.s32 	%r51, %r67, %r5;
	mul.wide.s32 	%rd27, %r51, 4;
	add.s64 	%rd28, %rd2, %rd27;
	ld.global.v4.f32 	{%f113, %f114, %f115, %f116}, [%rd28];
	mul.wide.u32 	%rd29, %r67, 4;
	add.s64 	%rd30, %rd1, %rd29;
	ld.global.v4.f32 	{%f117, %f118, %f119, %f120}, [%rd30];
	fma.rn.f32 	%f121, %f113, %f117, %f144;
	fma.rn.f32 	%f122, %f114, %f118, %f121;
	fma.rn.f32 	%f123, %f115, %f119, %f122;
	fma.rn.f32 	%f144, %f116, %f120, %f123;
	bra.uni 	$L__BB0_19;
$L__BB0_5:
	setp.ge.s32 	%p4, %r67, %r29;
	@%p4 bra 	$L__BB0_19;
	shl.b32 	%r42, %r62, 7;
	sub.s32 	%r43, %r42, %r29;
	add.s32 	%r44, %r4, %r43;
	setp.gt.u32 	%p5, %r44, -16;
	@%p5 bra 	$L__BB0_9;
	add.s32 	%r65, %r10, %r42;
	add.s32 	%r46, %r5, %r4;
	add.s32 	%r64, %r46, %r63;
	mul.wide.u32 	%rd14, %r63, 4;
	add.s64 	%rd35, %rd3, %rd14;
$L__BB0_8:
	.pragma "nounroll";
	mul.wide.s32 	%rd15, %r64, 4;
	add.s64 	%rd16, %rd2, %rd15;
	ld.global.f32 	%f24, [%rd16];
	ld.global.f32 	%f25, [%rd35+-32];
	fma.rn.f32 	%f26, %f24, %f25, %f144;
	ld.global.f32 	%f27, [%rd16+4];
	ld.global.f32 	%f28, [%rd35+-28];
	fma.rn.f32 	%f29, %f27, %f28, %f26;
	ld.global.f32 	%f30, [%rd16+8];
	ld.global.f32 	%f31, [%rd35+-24];
	fma.rn.f32 	%f32, %f30, %f31, %f29;
	ld.global.f32 	%f33, [%rd16+12];
	ld.global.f32 	%f34, [%rd35+-20];
	fma.rn.f32 	%f35, %f33, %f34, %f32;
	ld.global.f32 	%f36, [%rd16+16];
	ld.global.f32 	%f37, [%rd35+-16];
	fma.rn.f32 	%f38, %f36, %f37, %f35;
	ld.global.f32 	%f39, [%rd16+20];
	ld.global.f32 	%f40, [%rd35+-12];
	fma.rn.f32 	%f41, %f39, %f40, %f38;
	ld.global.f32 	%f42, [%rd16+24];
	ld.global.f32 	%f43, [%rd35+-8];
	fma.rn.f32 	%f44, %f42, %f43, %f41;
	ld.global.f32 	%f45, [%rd16+28];
	ld.global.f32 	%f46, [%rd35+-4];
	fma.rn.f32 	%f47, %f45, %f46, %f44;
	ld.global.f32 	%f48, [%rd16+32];
	ld.global.f32 	%f49, [%rd35];
	fma.rn.f32 	%f50, %f48, %f49, %f47;
	ld.global.f32 	%f51, [%rd16+36];
	ld.global.f32 	%f52, [%rd35+4];
	fma.rn.f32 	%f53, %f51, %f52, %f50;
	ld.global.f32 	%f54, [%rd16+40];
	ld.global.f32 	%f55, [%rd35+8];
	fma.rn.f32 	%f56, %f54, %f55, %f53;
	ld.global.f32 	%f57, [%rd16+44];
	ld.global.f32 	%f58, [%rd35+12];
	fma.rn.f32 	%f59, %f57, %f58, %f56;
	ld.global.f32 	%f60, [%rd16+48];
	ld.global.f32 	%f61, [%rd35+16];
	fma.rn.f32 	%f62, %f60, %f61, %f59;
	ld.global.f32 	%f63, [%rd16+52];
	ld.global.f32 	%f64, [%rd35+20];
	fma.rn.f32 	%f65, %f63, %f64, %f62;
	ld.global.f32 	%f66, [%rd16+56];
	ld.global.f32 	%f67, [%rd35+24];
	fma.rn.f32 	%f68, %f66, %f67, %f65;
	ld.global.f32 	%f69, [%rd16+60];
	ld.global.f32 	%f70, [%rd35+28];
	fma.rn.f32 	%f144, %f69, %f70, %f68;
	add.s32 	%r67, %r67, 16;
	add.s32 	%r65, %r65, 16;
	add.s32 	%r64, %r64, 16;
	add.s64 	%rd35, %rd35, 64;
	setp.ne.s32 	%p6, %r65, 0;
	@%p6 bra 	$L__BB0_8;
$L__BB0_9:
	setp.eq.s32 	%p7, %r8, 0;
	@%p7 bra 	$L__BB0_19;
	setp.lt.u32 	%p8, %r6, 7;
	@%p8 bra 	$L__BB0_12;
	add.s32 	%r47, %r67, %r5;
	mul.wide.s32 	%rd17, %r47, 4;
	add.s64 	%rd18, %rd2, %rd17;
	ld.global.f32 	%f72, [%rd18];
	mul.wide.u32 	%rd19, %r67, 4;
	add.s64 	%rd20, %rd1, %rd19;
	ld.global.f32 	%f73, [%rd20];
	fma.rn.f32 	%f74, %f72, %f73, %f144;
	ld.global.f32 	%f75, [%rd18+4];
	ld.global.f32 	%f76, [%rd20+4];
	fma.rn.f32 	%f77, %f75, %f76, %f74;
	ld.global.f32 	%f78, [%rd18+8];
	ld.global.f32 	%f79, [%rd20+8];
	fma.rn.f32 	%f80, %f78, %f79, %f77;
	ld.global.f32 	%f81, [%rd18+12];
	ld.global.f32 	%f82, [%rd20+12];
	fma.rn.f32 	%f83, %f81, %f82, %f80;
	ld.global.f32 	%f84, [%rd18+16];
	ld.global.f32 	%f85, [%rd20+16];
	fma.rn.f32 	%f86, %f84, %f85, %f83;
	ld.global.f32 	%f87, [%rd18+20];
	ld.global.f32 	%f88, [%rd20+20];
	fma.rn.f32 	%f89, %f87, %f88, %f86;
	ld.global.f32 	%f90, [%rd18+24];
	ld.global.f32 	%f91, [%rd20+24];
	fma.rn.f32 	%f92, %f90, %f91, %f89;
	ld.global.f32 	%f93, [%rd18+28];
	ld.global.f32 	%f94, [%rd20+28];
	fma.rn.f32 	%f144, %f93, %f94, %f92;
	add.s32 	%r67, %r67, 8;
$L__BB0_12:
	setp.eq.s32 	%p9, %r7, 0;
	@%p9 bra 	$L__BB0_19;
	add.s32 	%r48, %r7, -1;
	setp.lt.u32 	%p10, %r48, 3;
	@%p10 bra 	$L__BB0_15;
	add.s32 	%r49, %r67, %r5;
	mul.wide.s32 	%rd21, %r49, 4;
	add.s64 	%rd22, %rd2, %rd21;
	ld.global.f32 	%f96, [%rd22];
	mul.wide.u32 	%rd23, %r67, 4;
	add.s64 	%rd24, %rd1, %rd23;
	ld.global.f32 	%f97, [%rd24];
	fma.rn.f32 	%f98, %f96, %f97, %f144;
	ld.global.f32 	%f99, [%rd22+4];
	ld.global.f32 	%f100, [%rd24+4];
	fma.rn.f32 	%f101, %f99, %f100, %f98;
	ld.global.f32 	%f102, [%rd22+8];
	ld.global.f32 	%f103, [%rd24+8];
	fma.rn.f32 	%f104, %f102, %f103, %f101;
	ld.global.f32 	%f105, [%rd22+12];
	ld.global.f32 	%f106, [%rd24+12];
	fma.rn.f32 	%f144, %f105, %f106, %f104;
	add.s32 	%r67, %r67, 4;
$L__BB0_15:
	setp.eq.s32 	%p11, %r9, 0;
	@%p11 bra 	$L__BB0_19;
	setp.eq.s32 	%p12, %r9, 1;
	add.s32 	%r50, %r67, %r5;
	mul.wide.s32 	%rd25, %r50, 4;
	add.s64 	%rd7, %rd2, %rd25;
	ld.global.f32 	%f107, [%rd7];
	mul.wide.u32 	%rd26, %r67, 4;
	add.s64 	%rd8, %rd1, %rd26;
	ld.global.f32 	%f108, [%rd8];
	fma.rn.f32 	%f144, %f107, %f108, %f144;
	@%p12 bra 	$L__BB0_19;
	setp.eq.s32 	%p13, %r9, 2;
	ld.global.f32 	%f109, [%rd7+4];
	ld.global.f32 	%f110, [%rd8+4];
	fma.rn.f32 	%f144, %f109, %f110, %f144;
	@%p13 bra 	$L__BB0_19;
	ld.global.f32 	%f111, [%rd7+8];
	ld.global.f32 	%f112, [%rd8+8];
	fma.rn.f32 	%f144, %f111, %f112, %f144;
$L__BB0_19:
	add.s32 	%r63, %r63, 128;
	setp.lt.s32 	%p14, %r63, %r29;
	add.s32 	%r62, %r62, 1;
	@%p14 bra 	$L__BB0_3;
$L__BB0_20:
	mov.b32 	%r52, %f144;
	shfl.sync.down.b32	%r53|%p15, %r52, 16, 31, -1;
	mov.b32 	%f124, %r53;
	add.f32 	%f125, %f144, %f124;
	mov.b32 	%r54, %f125;
	shfl.sync.down.b32	%r55|%p16, %r54, 8, 31, -1;
	mov.b32 	%f126, %r55;
	add.f32 	%f127, %f125, %f126;
	mov.b32 	%r56, %f127;
	shfl.sync.down.b32	%r57|%p17, %r56, 4, 31, -1;
	mov.b32 	%f128, %r57;
	add.f32 	%f129, %f127, %f128;
	mov.b32 	%r58, %f129;
	shfl.sync.down.b32	%r59|%p18, %r58, 2, 31, -1;
	mov.b32 	%f130, %r59;
	add.f32 	%f131, %f129, %f130;
	mov.b32 	%r60, %f131;
	shfl.sync.down.b32	%r61|%p19, %r60, 1, 31, -1;
	mov.b32 	%f132, %r61;
	add.f32 	%f18, %f131, %f132;
	setp.ne.s32 	%p20, %r2, 0;
	@%p20 bra 	$L__BB0_22;
	ld.param.u64 	%rd34, [_Z14__kernel_sgemvPfS_S_iiff_param_2];
	cvta.to.global.u64 	%rd31, %rd34;
	mul.wide.s32 	%rd32, %r3, 4;
	add.s64 	%rd33, %rd31, %rd32;
	ld.global.f32 	%f133, [%rd33];
	mul.f32 	%f134, %f20, %f133;
	fma.rn.f32 	%f135, %f19, %f18, %f134;
	st.global.f32 	[%rd33], %f135;
$L__BB0_22:
	ret;

}


// ===== COMPILED SASS (sm_100) =====

	.target	sm_100

	.elftype	@"ET_EXEC"


//--------------------- .note.nv.tkinfo           --------------------------
	.section	.note.nv.tkinfo,"",@"SHT_NOTE"
	.sectionflags	@"SHF_NOTE_NV_TKINFO"
	.tkinfo
        /*0018*/ 	.word	0x00000002
        /*0030*/ 	.string	""
        /*0030*/ 	.string	"ptxas"
        /*0030*/ 	.string	"Cuda compilation tools, release 13.0, V13.0.88"
        /*0030*/ 	.string	"Build cuda_13.0.r13.0/compiler.36424714_0"
        /*0030*/ 	.string	"-arch sm_100 -m 64 "



//--------------------- .note.nv.cuinfo           --------------------------
	.section	.note.nv.cuinfo,"",@"SHT_NOTE"
	.sectionflags	@"SHF_NOTE_NV_CUINFO"
        /*0018*/ 	.short	0x0002
        /*001a*/ 	.short	0x0064
        /*001c*/ 	.short	0x0082
	.zero		2


//--------------------- .nv.info                  --------------------------
	.section	.nv.info,"",@"SHT_CUDA_INFO"
	.align	4


	//----- nvinfo : EIATTR_REGCOUNT
	.align		4
        /*0000*/ 	.byte	0x04, 0x2f
        /*0002*/ 	.short	(.L_1 - .L_0)
	.align		4
.L_0:
        /*0004*/ 	.word	index@(_Z14__kernel_sgemvPfS_S_iiff)
        /*0008*/ 	.word	0x00000020


	//----- nvinfo : EIATTR_FRAME_SIZE
	.align		4
.L_1:
        /*000c*/ 	.byte	0x04, 0x11
        /*000e*/ 	.short	(.L_3 - .L_2)
	.align		4
.L_2:
        /*0010*/ 	.word	index@(_Z14__kernel_sgemvPfS_S_iiff)
        /*0014*/ 	.word	0x00000000


	//----- nvinfo : EIATTR_MIN_STACK_SIZE
	.align		4
.L_3:
        /*0018*/ 	.byte	0x04, 0x12
        /*001a*/ 	.short	(.L_5 - .L_4)
	.align		4
.L_4:
        /*001c*/ 	.word	index@(_Z14__kernel_sgemvPfS_S_iiff)
        /*0020*/ 	.word	0x00000000
.L_5:


//--------------------- .nv.compat                --------------------------
	.section	.nv.compat,"",@"SHT_CUDA_COMPAT_INFO"
	.align	4
        /*0000*/ 	.byte	0x02, 0x09, 0x00, 0x00, 0x02, 0x02, 0x01, 0x00, 0x02, 0x05, 0x05, 0x00, 0x03, 0x07, 0x01, 0x01
        /*0010*/ 	.byte	0x02, 0x03, 0x00, 0x00, 0x02, 0x06, 0x01, 0x00, 0x04, 0x0b, 0x08, 0x00, 0x09, 0x00, 0x00, 0x00
        /*0020*/ 	.byte	0x00, 0x00, 0x00, 0x00


//--------------------- .nv.info._Z14__kernel_sgemvPfS_S_iiff --------------------------
	.section	.nv.info._Z14__kernel_sgemvPfS_S_iiff,"",@"SHT_CUDA_INFO"
	.sectionflags	@""
	.align	4


	//----- nvinfo : EIATTR_CUDA_API_VERSION
	.align		4
        /*0000*/ 	.byte	0x04, 0x37
        /*0002*/ 	.short	(.L_7 - .L_6)
.L_6:
        /*0004*/ 	.word	0x00000082


	//----- nvinfo : EIATTR_KPARAM_INFO
	.align		4
.L_7:
        /*0008*/ 	.byte	0x04, 0x17
        /*000a*/ 	.short	(.L_9 - .L_8)
.L_8:
        /*000c*/ 	.word	0x00000000
        /*0010*/ 	.short	0x0006
        /*0012*/ 	.short	0x0024
        /*0014*/ 	.byte	0x00, 0xf0, 0x11, 0x00


	//----- nvinfo : EIATTR_KPARAM_INFO
	.align		4
.L_9:
        /*0018*/ 	.byte	0x04, 0x17
        /*001a*/ 	.short	(.L_11 - .L_10)
.L_10:
        /*001c*/ 	.word	0x00000000
        /*0020*/ 	.short	0x0005
        /*0022*/ 	.short	0x0020
        /*0024*/ 	.byte	0x00, 0xf0, 0x11, 0x00


	//----- nvinfo : EIATTR_KPARAM_INFO
	.align		4
.L_11:
        /*0028*/ 	.byte	0x04, 0x17
        /*002a*/ 	.short	(.L_13 - .L_12)
.L_12:
        /*002c*/ 	.word	0x00000000
        /*0030*/ 	.short	0x0004
        /*0032*/ 	.short	0x001c
        /*0034*/ 	.byte	0x00, 0xf0, 0x11, 0x00


	//----- nvinfo : EIATTR_KPARAM_INFO
	.align		4
.L_13:
        /*0038*/ 	.byte	0x04, 0x17
        /*003a*/ 	.short	(.L_15 - .L_14)
.L_14:
        /*003c*/ 	.word	0x00000000
        /*0040*/ 	.short	0x0003
        /*0042*/ 	.short	0x0018
        /*0044*/ 	.byte	0x00, 0xf0, 0x11, 0x00


	//----- nvinfo : EIATTR_KPARAM_INFO
	.align		4
.L_15:
        /*0048*/ 	.byte	0x04, 0x17
        /*004a*/ 	.short	(.L_17 - .L_16)
.L_16:
        /*004c*/ 	.word	0x00000000
        /*0050*/ 	.short	0x0002
        /*0052*/ 	.short	0x0010
        /*0054*/ 	.byte	0x00, 0xf5, 0x21, 0x00


	//----- nvinfo : EIATTR_KPARAM_INFO
	.align		4
.L_17:
        /*0058*/ 	.byte	0x04, 0x17
        /*005a*/ 	.short	(.L_19 - .L_18)
.L_18:
        /*005c*/ 	.word	0x00000000
        /*0060*/ 	.short	0x0001
        /*0062*/ 	.short	0x0008
        /*0064*/ 	.byte	0x00, 0xf5, 0x21, 0x00


	//----- nvinfo : EIATTR_KPARAM_INFO
	.align		4
.L_19:
        /*0068*/ 	.byte	0x04, 0x17
        /*006a*/ 	.short	(.L_21 - .L_20)
.L_20:
        /*006c*/ 	.word	0x00000000
        /*0070*/ 	.short	0x0000
        /*0072*/ 	.short	0x0000
        /*0074*/ 	.byte	0x00, 0xf5, 0x21, 0x00


	//----- nvinfo : EIATTR_SPARSE_MMA_MASK
	.align		4
.L_21:
        /*0078*/ 	.byte	0x03, 0x50
        /*007a*/ 	.short	0x0000


	//----- nvinfo : EIATTR_MAXREG_COUNT
	.align		4
        /*007c*/ 	.byte	0x03, 0x1b
        /*007e*/ 	.short	0x00ff


	//----- nvinfo : EIATTR_MERCURY_ISA_VERSION
	.align		4
        /*0080*/ 	.byte	0x03, 0x5f
        /*0082*/ 	.short	0x0101


	//----- nvinfo : EIATTR_COOP_GROUP_MASK_REGIDS
	.align		4
        /*0084*/ 	.byte	0x04, 0x29
        /*0086*/ 	.short	(.L_23 - .L_22)


	//   ....[0]....
.L_22:
        /*0088*/ 	.word	0xffffffff


	//   ....[1]....
        /*008c*/ 	.word	0xffffffff


	//   ....[2]....
        /*0090*/ 	.word	0xffffffff


	//   ....[3]....
        /*0094*/ 	.word	0xffffffff


	//   ....[4]....
        /*0098*/ 	.word	0xffffffff


	//----- nvinfo : EIATTR_COOP_GROUP_INSTR_OFFSETS
	.align		4
.L_23:
        /*009c*/ 	.byte	0x04, 0x28
        /*009e*/ 	.short	(.L_25 - .L_24)


	//   ....[0]....
.L_24:
        /*00a0*/ 	.word	0x00000ce0


	//   ....[1]....
        /*00a4*/ 	.word	0x00000d10


	//   ....[2]....
        /*00a8*/ 	.word	0x00000d30


	//   ....[3]....
        /*00ac*/ 	.word	0x00000d50


	//   ....[4]....
        /*00b0*/ 	.word	0x00000d70


	//----- nvinfo : EIATTR_VRC_CTA_INIT_COUNT
	.align		4
.L_25:
        /*00b4*/ 	.byte	0x02, 0x4a
	.zero		1
	.zero		1


	//----- nvinfo : EIATTR_EXIT_INSTR_OFFSETS
	.align		4
        /*00b8*/ 	.byte	0x04, 0x1c
        /*00ba*/ 	.short	(.L_27 - .L_26)


	//   ....[0]....
.L_26:
        /*00bc*/ 	.word	0x00000070


	//   ....[1]....
        /*00c0*/ 	.word	0x00000d80


	//   ....[2]....
        /*00c4*/ 	.word	0x00000e10


	//----- nvinfo : EIATTR_CRS_STACK_SIZE
	.align		4
.L_27:
        /*00c8*/ 	.byte	0x04, 0x1e
        /*00ca*/ 	.short	(.L_29 - .L_28)
.L_28:
        /*00cc*/ 	.word	0x00000000


	//----- nvinfo : EIATTR_CBANK_PARAM_SIZE
	.align		4
.L_29:
        /*00d0*/ 	.byte	0x03, 0x19
        /*00d2*/ 	.short	0x0028


	//----- nvinfo : EIATTR_PARAM_CBANK
	.align		4
        /*00d4*/ 	.byte	0x04, 0x0a
        /*00d6*/ 	.short	(.L_31 - .L_30)
	.align		4
.L_30:
        /*00d8*/ 	.word	index@(.nv.constant0._Z14__kernel_sgemvPfS_S_iiff)
        /*00dc*/ 	.short	0x0380
        /*00de*/ 	.short	0x0028


	//----- nvinfo : EIATTR_SW_WAR
	.align		4
.L_31:
        /*00e0*/ 	.byte	0x04, 0x36
        /*00e2*/ 	.short	(.L_33 - .L_32)
.L_32:
        /*00e4*/ 	.word	0x00000008
.L_33:


//--------------------- .nv.callgraph             --------------------------
	.section	.nv.callgraph,"",@"SHT_CUDA_CALLGRAPH"
	.align	4
	.sectionentsize	8
	.align		4
        /*0000*/ 	.word	0x00000000
	.align		4
        /*0004*/ 	.word	0xffffffff
	.align		4
        /*0008*/ 	.word	0x00000000
	.align		4
        /*000c*/ 	.word	0xfffffffe
	.align		4
        /*0010*/ 	.word	0x00000000
	.align		4
        /*0014*/ 	.word	0xfffffffd
	.align		4
        /*0018*/ 	.word	0x00000000
	.align		4
        /*001c*/ 	.word	0xfffffffc


//--------------------- .text._Z14__kernel_sgemvPfS_S_iiff --------------------------
	.section	.text._Z14__kernel_sgemvPfS_S_iiff,"ax",@progbits
	.align	128
        .global         _Z14__kernel_sgemvPfS_S_iiff
        .type           _Z14__kernel_sgemvPfS_S_iiff,@function
        .size           _Z14__kernel_sgemvPfS_S_iiff,(.L_x_13 - _Z14__kernel_sgemvPfS_S_iiff)
        .other          _Z14__kernel_sgemvPfS_S_iiff,@"STO_CUDA_ENTRY STV_DEFAULT"
_Z14__kernel_sgemvPfS_S_iiff:
.text._Z14__kernel_sgemvPfS_S_iiff:
[----:B------:R-:W-:Y:S01]  /*0000*/  LDC R1, c[0x0][0x37c] ;  /* 0x0000df00ff017b82 */ /* 0x000fe20000000800 */
[----:B------:R-:W0:Y:S07]  /*0010*/  S2R R0, SR_TID.Y ;  /* 0x0000000000007919 */ /* 0x000e2e0000002200 */
[----:B------:R-:W0:Y:S01]  /*0020*/  S2UR UR4, SR_CTAID.X ;  /* 0x00000000000479c3 */ /* 0x000e220000002500 */
[----:B------:R-:W1:Y:S07]  /*0030*/  LDCU UR5, c[0x0][0x398] ;  /* 0x00007300ff0577ac */ /* 0x000e6e0008000800 */
[----:B------:R-:W0:Y:S02]  /*0040*/  LDC R3, c[0x0][0x364] ;  /* 0x0000d900ff037b82 */ /* 0x000e240000000800 */
[----:B0-----:R-:W-:-:S05]  /*0050*/  IMAD R0, R3, UR4, R0 ;  /* 0x0000000403007c24 */ /* 0x001fca000f8e0200 */
[----:B-1----:R-:W-:-:S13]  /*0060*/  ISETP.GE.AND P0, PT, R0, UR5, PT ;  /* 0x0000000500007c0c */ /* 0x002fda000bf06270 */
[----:B------:R-:W-:Y:S05]  /*0070*/  @P0 EXIT ;  /* 0x000000000000094d */ /* 0x000fea0003800000 */
[----:B------:R-:W0:Y:S01]  /*0080*/  LDC R9, c[0x0][0x39c] ;  /* 0x0000e700ff097b82 */ /* 0x000e220000000800 */
[----:B------:R-:W1:Y:S01]  /*0090*/  S2R R16, SR_TID.X ;  /* 0x0000000000107919 */ /* 0x000e620000002100 */
[----:B------:R-:W2:Y:S01]  /*00a0*/  LDCU.64 UR4, c[0x0][0x358] ;  /* 0x00006b00ff0477ac */ /* 0x000ea20008000a00 */
[----:B------:R-:W-:Y:S01]  /*00b0*/  HFMA2 R3, -RZ, RZ, 0, 0 ;  /* 0x00000000ff037431 */ /* 0x000fe200000001ff */
[----:B0-----:R-:W-:Y:S02]  /*00c0*/  ISETP.GE.AND P0, PT, R9, 0x1, PT ;  /* 0x000000010900780c */ /* 0x001fe40003f06270 */
[----:B-1----:R-:W-:-:S11]  /*00d0*/  LOP3.LUT R2, R16, 0x1f, RZ, 0xc0, !PT ;  /* 0x0000001f10027812 */ /* 0x002fd600078ec0ff */
[----:B--2---:R-:W-:Y:S05]  /*00e0*/  @!P0 BRA `(.L_x_0) ;  /* 0x0000000800fc8947 */ /* 0x004fea0003800000 */
[----:B------:R-:W0:Y:S01]  /*00f0*/  LDC.64 R6, c[0x0][0x388] ;  /* 0x0000e200ff067b82 */ /* 0x000e220000000a00 */
[--C-:B------:R-:W-:Y:S01]  /*0100*/  IMAD R16, R16, -0x4, R9.reuse ;  /* 0xfffffffc10107824 */ /* 0x100fe200078e0209 */
[C---:B------:R-:W-:Y:S01]  /*0110*/  SHF.L.U32 R3, R2.reuse, 0x2, RZ ;  /* 0x0000000202037819 */ /* 0x040fe200000006ff */
[----:B------:R-:W-:Y:S01]  /*0120*/  IMAD R5, R2, -0x4, R9 ;  /* 0xfffffffc02057824 */ /* 0x000fe200078e0209 */
[----:B------:R-:W-:Y:S02]  /*0130*/  MOV R17, RZ ;  /* 0x000000ff00117202 */ /* 0x000fe40000000f00 */
[----:B------:R-:W-:Y:S02]  /*0140*/  LOP3.LUT R4, R16, 0xf, RZ, 0xc0, !PT ;  /* 0x0000000f10047812 */ /* 0x000fe400078ec0ff */
[----:B------:R-:W-:Y:S02]  /*0150*/  LOP3.LUT R5, R5, 0xf, RZ, 0xc0, !PT ;  /* 0x0000000f05057812 */ /* 0x000fe400078ec0ff */
[----:B------:R-:W-:-:S02]  /*0160*/  IADD3 R4, PT, PT, R4, -0x1, RZ ;  /* 0xffffffff04047810 */ /* 0x000fc40007ffe0ff */
[----:B------:R-:W-:Y:S02]  /*0170*/  MOV R19, RZ ;  /* 0x000000ff00137202 */ /* 0x000fe40000000f00 */
[----:B------:R-:W-:Y:S01]  /*0180*/  ISETP.GE.U32.AND P0, PT, R4, 0x7, PT ;  /* 0x000000070400780c */ /* 0x000fe20003f06070 */
[----:B------:R-:W-:Y:S01]  /*0190*/  IMAD R4, R0, R9, R3 ;  /* 0x0000000900047224 */ /* 0x000fe200078e0203 */
[----:B------:R-:W-:Y:S02]  /*01a0*/  MOV R3, RZ ;  /* 0x000000ff00037202 */ /* 0x000fe40000000f00 */
[----:B------:R-:W-:Y:S01]  /*01b0*/  LOP3.LUT R16, R16, 0x7, RZ, 0xc0, !PT ;  /* 0x0000000710107812 */ /* 0x000fe200078ec0ff */
[----:B0-----:R-:W-:-:S03]  /*01c0*/  IMAD.WIDE.U32 R6, R2, 0x10, R6 ;  /* 0x0000001002067825 */ /* 0x001fc600078e0006 */
[----:B------:R-:W-:Y:S02]  /*01d0*/  IADD3 R20, P1, PT, R6, 0x20, RZ ;  /* 0x0000002006147810 */ /* 0x000fe40007f3e0ff */
[----:B------:R-:W-:Y:S02]  /*01e0*/  LEA R6, R2, R5, 0x2 ;  /* 0x0000000502067211 */ /* 0x000fe400078e10ff */
[----:B------:R-:W-:Y:S02]  /*01f0*/  IADD3.X R21, PT, PT, RZ, R7, RZ, P1, !PT ;  /* 0x00000007ff157210 */ /* 0x000fe40000ffe4ff */
[----:B------:R-:W-:Y:S02]  /*0200*/  IADD3 R6, PT, PT, R6, -R9, RZ ;  /* 0x8000000906067210 */ /* 0x000fe40007ffe0ff */
[----:B------:R-:W-:-:S07]  /*0210*/  LOP3.LUT R7, R9, 0x3, RZ, 0xc0, !PT ;  /* 0x0000000309077812 */ /* 0x000fce00078ec0ff */
.L_x_11:
[----:B------:R-:W0:Y:S01]  /*0220*/  LDC R23, c[0x0][0x39c] ;  /* 0x0000e700ff177b82 */ /* 0x000e220000000800 */
[----:B------:R-:W-:Y:S01]  /*0230*/  LEA R13, R2, R19, 0x2 ;  /* 0x00000013020d7211 */ /* 0x000fe200078e10ff */
[----:B------:R-:W-:Y:S03]  /*0240*/  BSSY.RECONVERGENT B0, `(.L_x_1) ;  /* 0x00000a5000007945 */ /* 0x000fe60003800200 */
[----:B------:R-:W-:-:S04]  /*0250*/  IADD3 R8, PT, PT, R13, 0x4, RZ ;  /* 0x000000040d087810 */ /* 0x000fc80007ffe0ff */
[----:B0-----:R-:W-:-:S13]  /*0260*/  ISETP.GE.AND P1, PT, R8, R23, PT ;  /* 0x000000170800720c */ /* 0x001fda0003f26270 */
[----:B------:R-:W-:Y:S05]  /*0270*/  @P1 BRA `(.L_x_2) ;  /* 0x0000000000301947 */ /* 0x000fea0003800000 */
[----:B------:R-:W0:Y:S01]  /*0280*/  LDC.64 R8, c[0x0][0x380] ;  /* 0x0000e000ff087b82 */ /* 0x000e220000000a00 */
[----:B------:R-:W-:-:S07]  /*0290*/  IMAD R15, R0, R23, R13 ;  /* 0x00000017000f7224 */ /* 0x000fce00078e020d */
[----:B------:R-:W1:Y:S01]  /*02a0*/  LDC.64 R10, c[0x0][0x388] ;  /* 0x0000e200ff0a7b82 */ /* 0x000e620000000a00 */
[----:B0-----:R-:W-:-:S04]  /*02b0*/  IMAD.WIDE R8, R15, 0x4, R8 ;  /* 0x000000040f087825 */ /* 0x001fc800078e0208 */
[----:B-1----:R-:W-:Y:S02]  /*02c0*/  IMAD.WIDE.U32 R12, R13, 0x4, R10 ;  /* 0x000000040d0c7825 */ /* 0x002fe400078e000a */
[----:B------:R-:W2:Y:S04]  /*02d0*/  LDG.E.128 R8, desc[UR4][R8.64] ;  /* 0x0000000408087981 */ /* 0x000ea8000c1e1d00 */
[----:B------:R-:W2:Y:S02]  /*02e0*/  LDG.E.128 R12, desc[UR4][R12.64] ;  /* 0x000000040c0c7981 */ /* 0x000ea4000c1e1d00 */
[----:B--2---:R-:W-:-:S04]  /*02f0*/  FFMA R18, R8, R12, R3 ;  /* 0x0000000c08127223 */ /* 0x004fc80000000003 */
[----:B------:R-:W-:-:S04]  /*0300*/  FFMA R3, R9, R13, R18 ;  /* 0x0000000d09037223 */ /* 0x000fc80000000012 */
[----:B------:R-:W-:-:S04]  /*0310*/  FFMA R10, R10, R14, R3 ;  /* 0x0000000e0a0a7223 */ /* 0x000fc80000000003 */
[----:B------:R-:W-:Y:S01]  /*0320*/  FFMA R3, R11, R15, R10 ;  /* 0x0000000f0b037223 */ /* 0x000fe2000000000a */
[----:B------:R-:W-:Y:S06]  /*0330*/  BRA `(.L_x_3) ;  /* 0x0000000800547947 */ /* 0x000fec0003800000 */
.L_x_2:
[----:B------:R-:W-:-:S13]  /*0340*/  ISETP.GE.AND P1, PT, R13, R23, PT ;  /* 0x000000170d00720c */ /* 0x000fda0003f26270 */
[----:B------:R-:W-:Y:S05]  /*0350*/  @P1 BRA `(.L_x_3) ;  /* 0x00000008004c1947 */ /* 0x000fea0003800000 */
[----:B------:R-:W-:Y:S01]  /*0360*/  LEA R9, R17, -R23, 0x7 ;  /* 0x8000001711097211 */ /* 0x000fe200078e38ff */
[----:B------:R-:W-:Y:S01]  /*0370*/  BSSY.RECONVERGENT B1, `(.L_x_4) ;  /* 0x0000043000017945 */ /* 0x000fe20003800200 */
[----:B------:R-:W-:Y:S02]  /*0380*/  ISETP.NE.AND P1, PT, R5, RZ, PT ;  /* 0x000000ff0500720c */ /* 0x000fe40003f25270 */
[----:B------:R-:W-:-:S04]  /*0390*/  LEA R9, R2, R9, 0x2 ;  /* 0x0000000902097211 */ /* 0x000fc800078e10ff */
[----:B------:R-:W-:-:S13]  /*03a0*/  ISETP.GT.U32.AND P2, PT, R9, -0x10, PT ;  /* 0xfffffff00900780c */ /* 0x000fda0003f44070 */
[----:B------:R-:W-:Y:S05]  /*03b0*/  @P2 BRA `(.L_x_5) ;  /* 0x0000000000f82947 */ /* 0x000fea0003800000 */
[----:B------:R-:W-:Y:S01]  /*03c0*/  IMAD.WIDE.U32 R8, R19, 0x4, R20 ;  /* 0x0000000413087825 */ /* 0x000fe200078e0014 */
[----:B------:R-:W-:Y:S02]  /*03d0*/  LEA R12, R17, R6, 0x7 ;  /* 0x00000006110c7211 */ /* 0x000fe400078e38ff */
[----:B------:R-:W-:Y:S02]  /*03e0*/  IADD3 R15, PT, PT, R4, R19, RZ ;  /* 0x00000013040f7210 */ /* 0x000fe40007ffe0ff */
[----:B------:R-:W-:-:S07]  /*03f0*/  MOV R14, R8 ;  /* 0x00000008000e7202 */ /* 0x000fce0000000f00 */
.L_x_6:
[----:B------:R-:W0:Y:S01]  /*0400*/  LDC.64 R10, c[0x0][0x380] ;  /* 0x0000e000ff0a7b82 */ /* 0x000e220000000a00 */
[----:B------:R-:W-:-:S05]  /*0410*/  MOV R8, R14 ;  /* 0x0000000e00087202 */ /* 0x000fca0000000f00 */
[----:B------:R-:W2:Y:S04]  /*0420*/  LDG.E R22, desc[UR4][R8.64+-0x20] ;  /* 0xffffe00408167981 */ /* 0x000ea8000c1e1900 */
[----:B------:R-:W3:Y:S04]  /*0430*/  LDG.E R24, desc[UR4][R8.64+-0x1c] ;  /* 0xffffe40408187981 */ /* 0x000ee8000c1e1900 */
[----:B------:R-:W4:Y:S04]  /*0440*/  LDG.E R25, desc[UR4][R8.64+-0x18] ;  /* 0xffffe80408197981 */ /* 0x000f28000c1e1900 */
[----:B------:R-:W5:Y:S01]  /*0450*/  LDG.E R26, desc[UR4][R8.64+0x14] ;  /* 0x00001404081a7981 */ /* 0x000f62000c1e1900 */
[----:B0-----:R-:W-:-:S05]  /*0460*/  IMAD.WIDE R10, R15, 0x4, R10 ;  /* 0x000000040f0a7825 */ /* 0x001fca00078e020a */
[----:B------:R-:W2:Y:S04]  /*0470*/  LDG.E R18, desc[UR4][R10.64] ;  /* 0x000000040a127981 */ /* 0x000ea8000c1e1900 */
[----:B------:R-:W3:Y:S04]  /*0480*/  LDG.E R27, desc[UR4][R10.64+0x4] ;  /* 0x000004040a1b7981 */ /* 0x000ee8000c1e1900 */
[----:B------:R-:W4:Y:S04]  /*0490*/  LDG.E R14, desc[UR4][R10.64+0x8] ;  /* 0x000008040a0e7981 */ /* 0x000f28000c1e1900 */
[----:B------:R-:W5:Y:S01]  /*04a0*/  LDG.E R29, desc[UR4][R10.64+0x34] ;  /* 0x000034040a1d7981 */ /* 0x000f62000c1e1900 */
[----:B--2---:R-:W-:-:S03]  /*04b0*/  FFMA R18, R18, R22, R3 ;  /* 0x0000001612127223 */ /* 0x004fc60000000003 */
[----:B------:R-:W2:Y:S01]  /*04c0*/  LDG.E R22, desc[UR4][R8.64+-0x14] ;  /* 0xffffec0408167981 */ /* 0x000ea2000c1e1900 */
[----:B---3--:R-:W-:-:S03]  /*04d0*/  FFMA R27, R27, R24, R18 ;  /* 0x000000181b1b7223 */ /* 0x008fc60000000012 */
[----:B------:R-:W2:Y:S01]  /*04e0*/  LDG.E R18, desc[UR4][R10.64+0xc] ;  /* 0x00000c040a127981 */ /* 0x000ea2000c1e1900 */
[----:B----4-:R-:W-:-:S03]  /*04f0*/  FFMA R25, R14, R25, R27 ;  /* 0x000000190e197223 */ /* 0x010fc6000000001b */
[----:B------:R-:W3:Y:S04]  /*0500*/  LDG.E R24, desc[UR4][R8.64+-0x10] ;  /* 0xfffff00408187981 */ /* 0x000ee8000c1e1900 */
[----:B------:R-:W3:Y:S04]  /*0510*/  LDG.E R27, desc[UR4][R10.64+0x10] ;  /* 0x000010040a1b7981 */ /* 0x000ee8000c1e1900 */
[----:B------:R-:W4:Y:S04]  /*0520*/  LDG.E R14, desc[UR4][R8.64+-0xc] ;  /* 0xfffff404080e7981 */ /* 0x000f28000c1e1900 */
[----:B------:R-:W4:Y:S01]  /*0530*/  LDG.E R3, desc[UR4][R10.64+0x14] ;  /* 0x000014040a037981 */ /* 0x000f22000c1e1900 */
[----:B--2---:R-:W-:-:S03]  /*0540*/  FFMA R18, R18, R22, R25 ;  /* 0x0000001612127223 */ /* 0x004fc60000000019 */
[----:B------:R-:W2:Y:S04]  /*0550*/  LDG.E R22, desc[UR4][R8.64+-0x8] ;  /* 0xfffff80408167981 */ /* 0x000ea8000c1e1900 */
[----:B------:R-:W2:Y:S01]  /*0560*/  LDG.E R25, desc[UR4][R10.64+0x18] ;  /* 0x000018040a197981 */ /* 0x000ea2000c1e1900 */
[----:B---3--:R-:W-:-:S03]  /*0570*/  FFMA R18, R27, R24, R18 ;  /* 0x000000181b127223 */ /* 0x008fc60000000012 */
[----:B------:R-:W3:Y:S04]  /*0580*/  LDG.E R24, desc[UR4][R8.64+-0x4] ;  /* 0xfffffc0408187981 */ /* 0x000ee8000c1e1900 */
[----:B------:R-:W3:Y:S01]  /*0590*/  LDG.E R27, desc[UR4][R10.64+0x1c] ;  /* 0x00001c040a1b7981 */ /* 0x000ee2000c1e1900 */
[----:B----4-:R-:W-:-:S03]  /*05a0*/  FFMA R18, R3, R14, R18 ;  /* 0x0000000e03127223 */ /* 0x010fc60000000012 */
        /* <DEDUP_REMOVED lines=13> */
[----:B------:R-:W5:Y:S01]  /*0680*/  LDG.E R22, desc[UR4][R10.64+0x3c] ;  /* 0x00003c040a167981 */ /* 0x000f62000c1e1900 */
[----:B---3--:R-:W-:-:S03]  /*0690*/  FFMA R27, R27, R24, R18 ;  /* 0x000000181b1b7223 */ /* 0x008fc60000000012 */
[----:B------:R-:W2:Y:S01]  /*06a0*/  LDG.E R18, desc[UR4][R8.64+0x10] ;  /* 0x0000100408127981 */ /* 0x000ea2000c1e1900 */
[----:B----4-:R-:W-:-:S03]  /*06b0*/  FFMA R24, R14, R3, R27 ;  /* 0x000000030e187223 */ /* 0x010fc6000000001b */
[----:B------:R-:W3:Y:S04]  /*06c0*/  LDG.E R14, desc[UR4][R8.64+0x18] ;  /* 0x00001804080e7981 */ /* 0x000ee8000c1e1900 */
[----:B------:R-:W3:Y:S04]  /*06d0*/  LDG.E R3, desc[UR4][R10.64+0x38] ;  /* 0x000038040a037981 */ /* 0x000ee8000c1e1900 */
[----:B------:R-:W4:Y:S01]  /*06e0*/  LDG.E R27, desc[UR4][R8.64+0x1c] ;  /* 0x00001c04081b7981 */ /* 0x000f22000c1e1900 */
[----:B------:R-:W-:-:S04]  /*06f0*/  IADD3 R12, PT, PT, R12, 0x10, RZ ;  /* 0x000000100c0c7810 */ /* 0x000fc80007ffe0ff */
[----:B------:R-:W-:Y:S02]  /*0700*/  ISETP.NE.AND P2, PT, R12, RZ, PT ;  /* 0x000000ff0c00720c */ /* 0x000fe40003f45270 */
[----:B------:R-:W-:Y:S02]  /*0710*/  IADD3 R13, PT, PT, R13, 0x10, RZ ;  /* 0x000000100d0d7810 */ /* 0x000fe40007ffe0ff */
[----:B------:R-:W-:Y:S01]  /*0720*/  IADD3 R15, PT, PT, R15, 0x10, RZ ;  /* 0x000000100f0f7810 */ /* 0x000fe20007ffe0ff */
[----:B--2---:R-:W-:-:S04]  /*0730*/  FFMA R18, R25, R18, R24 ;  /* 0x0000001219127223 */ /* 0x004fc80000000018 */
[----:B-----5:R-:W-:-:S04]  /*0740*/  FFMA R18, R29, R26, R18 ;  /* 0x0000001a1d127223 */ /* 0x020fc80000000012 */
[----:B---3--:R-:W-:Y:S01]  /*0750*/  FFMA R3, R3, R14, R18 ;  /* 0x0000000e03037223 */ /* 0x008fe20000000012 */
[----:B------:R-:W-:-:S03]  /*0760*/  IADD3 R14, P3, PT, R8, 0x40, RZ ;  /* 0x00000040080e7810 */ /* 0x000fc60007f7e0ff */
[----:B----4-:R-:W-:Y:S01]  /*0770*/  FFMA R3, R22, R27, R3 ;  /* 0x0000001b16037223 */ /* 0x010fe20000000003 */
[----:B------:R-:W-:Y:S01]  /*0780*/  IADD3.X R9, PT, PT, RZ, R9, RZ, P3, !PT ;  /* 0x00000009ff097210 */ /* 0x000fe20001ffe4ff */
[----:B------:R-:W-:Y:S08]  /*0790*/  @P2 BRA `(.L_x_6) ;  /* 0xfffffffc00182947 */ /* 0x000ff0000383ffff */
.L_x_5:
[----:B------:R-:W-:Y:S05]  /*07a0*/  BSYNC.RECONVERGENT B1 ;  /* 0x0000000000017941 */ /* 0x000fea0003800200 */
.L_x_4:
[----:B------:R-:W-:Y:S05]  /*07b0*/  @!P1 BRA `(.L_x_3) ;  /* 0x0000000400349947 */ /* 0x000fea0003800000 */
[----:B------:R-:W-:Y:S01]  /*07c0*/  BSSY.RECONVERGENT B1, `(.L_x_7) ;  /* 0x0000021000017945 */ /* 0x000fe20003800200 */
[----:B------:R-:W-:-:S03]  /*07d0*/  ISETP.NE.AND P1, PT, R16, RZ, PT ;  /* 0x000000ff1000720c */ /* 0x000fc60003f25270 */
[----:B------:R-:W-:Y:S10]  /*07e0*/  @!P0 BRA `(.L_x_8) ;  /* 0x0000000000788947 */ /* 0x000ff40003800000 */
[----:B------:R-:W0:Y:S01]  /*07f0*/  LDC.64 R10, c[0x0][0x380] ;  /* 0x0000e000ff0a7b82 */ /* 0x000e220000000a00 */
[----:B------:R-:W-:-:S07]  /*0800*/  IMAD R15, R0, R23, R13 ;  /* 0x00000017000f7224 */ /* 0x000fce00078e020d */
[----:B------:R-:W1:Y:S01]  /*0810*/  LDC.64 R8, c[0x0][0x388] ;  /* 0x0000e200ff087b82 */ /* 0x000e620000000a00 */
[----:B0-----:R-:W-:-:S05]  /*0820*/  IMAD.WIDE R10, R15, 0x4, R10 ;  /* 0x000000040f0a7825 */ /* 0x001fca00078e020a */
[----:B------:R-:W2:Y:S01]  /*0830*/  LDG.E R12, desc[UR4][R10.64] ;  /* 0x000000040a0c7981 */ /* 0x000ea2000c1e1900 */
[----:B-1----:R-:W-:-:S03]  /*0840*/  IMAD.WIDE.U32 R8, R13, 0x4, R8 ;  /* 0x000000040d087825 */ /* 0x002fc600078e0008 */
[----:B------:R-:W3:Y:S04]  /*0850*/  LDG.E R25, desc[UR4][R10.64+0x4] ;  /* 0x000004040a197981 */ /* 0x000ee8000c1e1900 */
[----:B------:R-:W2:Y:S04]  /*0860*/  LDG.E R18, desc[UR4][R8.64] ;  /* 0x0000000408127981 */ /* 0x000ea8000c1e1900 */
[----:B------:R-:W3:Y:S04]  /*0870*/  LDG.E R22, desc[UR4][R8.64+0x4] ;  /* 0x0000040408167981 */ /* 0x000ee8000c1e1900 */
[----:B------:R-:W4:Y:S04]  /*0880*/  LDG.E R15, desc[UR4][R10.64+0x8] ;  /* 0x000008040a0f7981 */ /* 0x000f28000c1e1900 */
[----:B------:R-:W4:Y:S04]  /*0890*/  LDG.E R14, desc[UR4][R8.64+0x8] ;  /* 0x00000804080e7981 */ /* 0x000f28000c1e1900 */
[----:B------:R-:W5:Y:S04]  /*08a0*/  LDG.E R27, desc[UR4][R8.64+0x14] ;  /* 0x00001404081b7981 */ /* 0x000f68000c1e1900 */
[----:B------:R-:W5:Y:S04]  /*08b0*/  LDG.E R26, desc[UR4][R8.64+0x18] ;  /* 0x00001804081a7981 */ /* 0x000f68000c1e1900 */
[----:B------:R-:W5:Y:S01]  /*08c0*/  LDG.E R28, desc[UR4][R8.64+0x1c] ;  /* 0x00001c04081c7981 */ /* 0x000f62000c1e1900 */
[----:B--2---:R-:W-:-:S03]  /*08d0*/  FFMA R18, R12, R18, R3 ;  /* 0x000000120c127223 */ /* 0x004fc60000000003 */
[----:B------:R-:W2:Y:S01]  /*08e0*/  LDG.E R3, desc[UR4][R10.64+0xc] ;  /* 0x00000c040a037981 */ /* 0x000ea2000c1e1900 */
[----:B---3--:R-:W-:-:S03]  /*08f0*/  FFMA R22, R25, R22, R18 ;  /* 0x0000001619167223 */ /* 0x008fc60000000012 */
[----:B------:R-:W2:Y:S04]  /*0900*/  LDG.E R12, desc[UR4][R8.64+0xc] ;  /* 0x00000c04080c7981 */ /* 0x000ea8000c1e1900 */
[----:B------:R-:W3:Y:S04]  /*0910*/  LDG.E R18, desc[UR4][R10.64+0x10] ;  /* 0x000010040a127981 */ /* 0x000ee8000c1e1900 */
[----:B------:R-:W3:Y:S01]  /*0920*/  LDG.E R25, desc[UR4][R8.64+0x10] ;  /* 0x0000100408197981 */ /* 0x000ee2000c1e1900 */
[----:B----4-:R-:W-:-:S03]  /*0930*/  FFMA R24, R15, R14, R22 ;  /* 0x0000000e0f187223 */ /* 0x010fc60000000016 */
[----:B------:R-:W5:Y:S04]  /*0940*/  LDG.E R22, desc[UR4][R10.64+0x14] ;  /* 0x000014040a167981 */ /* 0x000f68000c1e1900 */
[----:B------:R-:W4:Y:S04]  /*0950*/  LDG.E R14, desc[UR4][R10.64+0x18] ;  /* 0x000018040a0e7981 */ /* 0x000f28000c1e1900 */
[----:B------:R-:W4:Y:S01]  /*0960*/  LDG.E R15, desc[UR4][R10.64+0x1c] ;  /* 0x00001c040a0f7981 */ /* 0x000f22000c1e1900 */
[----:B------:R-:W-:Y:S01]  /*0970*/  IADD3 R13, PT, PT, R13, 0x8, RZ ;  /* 0x000000080d0d7810 */ /* 0x000fe20007ffe0ff */
[----:B--2---:R-:W-:-:S04]  /*0980*/  FFMA R3, R3, R12, R24 ;  /* 0x0000000c03037223 */ /* 0x004fc80000000018 */
[----:B---3--:R-:W-:-:S04]  /*0990*/  FFMA R3, R18, R25, R3 ;  /* 0x0000001912037223 */ /* 0x008fc80000000003 */
[----:B-----5:R-:W-:-:S04]  /*09a0*/  FFMA R3, R22, R27, R3 ;  /* 0x0000001b16037223 */ /* 0x020fc80000000003 */
[----:B----4-:R-:W-:-:S04]  /*09b0*/  FFMA R14, R14, R26, R3 ;  /* 0x0000001a0e0e7223 */ /* 0x010fc80000000003 */
[----:B------:R-:W-:-:S07]  /*09c0*/  FFMA R3, R15, R28, R14 ;  /* 0x0000001c0f037223 */ /* 0x000fce000000000e */
.L_x_8:
[----:B------:R-:W-:Y:S05]  /*09d0*/  BSYNC.RECONVERGENT B1 ;  /* 0x0000000000017941 */ /* 0x000fea0003800200 */
.L_x_7:
[----:B------:R-:W-:Y:S05]  /*09e0*/  @!P1 BRA `(.L_x_3) ;  /* 0x0000000000a89947 */ /* 0x000fea0003800000 */
[----:B------:R-:W-:Y:S01]  /*09f0*/  IADD3 R8, PT, PT, R16, -0x1, RZ ;  /* 0xffffffff10087810 */ /* 0x000fe20007ffe0ff */
[----:B------:R-:W-:Y:S01]  /*0a00*/  BSSY.RECONVERGENT B1, `(.L_x_9) ;  /* 0x0000016000017945 */ /* 0x000fe20003800200 */
[----:B------:R-:W-:Y:S02]  /*0a10*/  ISETP.NE.AND P2, PT, R7, RZ, PT ;  /* 0x000000ff0700720c */ /* 0x000fe40003f45270 */
[----:B------:R-:W-:-:S13]  /*0a20*/  ISETP.GE.U32.AND P1, PT, R8, 0x3, PT ;  /* 0x000000030800780c */ /* 0x000fda0003f26070 */
[----:B------:R-:W-:Y:S05]  /*0a30*/  @!P1 BRA `(.L_x_10) ;  /* 0x0000000000489947 */ /* 0x000fea0003800000 */
        /* <DEDUP_REMOVED lines=12> */
[----:B------:R-:W5:Y:S01]  /*0b00*/  LDG.E R24, desc[UR4][R8.64+0xc] ;  /* 0x00000c0408187981 */ /* 0x000f62000c1e1900 */
[----:B------:R-:W-:Y:S01]  /*0b10*/  IADD3 R13, PT, PT, R13, 0x4, RZ ;  /* 0x000000040d0d7810 */ /* 0x000fe20007ffe0ff */
[----:B--2---:R-:W-:-:S04]  /*0b20*/  FFMA R12, R12, R14, R3 ;  /* 0x0000000e0c0c7223 */ /* 0x004fc80000000003 */
[----:B---3--:R-:W-:-:S04]  /*0b30*/  FFMA R12, R15, R18, R12 ;  /* 0x000000120f0c7223 */ /* 0x008fc8000000000c */
[----:B----4-:R-:W-:-:S04]  /*0b40*/  FFMA R12, R25, R22, R12 ;  /* 0x00000016190c7223 */ /* 0x010fc8000000000c */
[----:B-----5:R-:W-:-:S07]  /*0b50*/  FFMA R3, R27, R24, R12 ;  /* 0x000000181b037223 */ /* 0x020fce000000000c */
.L_x_10:
[----:B------:R-:W-:Y:S05]  /*0b60*/  BSYNC.RECONVERGENT B1 ;  /* 0x0000000000017941 */ /* 0x000fea0003800200 */
.L_x_9:
[----:B------:R-:W-:Y:S05]  /*0b70*/  @!P2 BRA `(.L_x_3) ;  /* 0x000000000044a947 */ /* 0x000fea0003800000 */
[----:B------:R-:W0:Y:S01]  /*0b80*/  LDC.64 R8, c[0x0][0x380] ;  /* 0x0000e000ff087b82 */ /* 0x000e220000000a00 */
[----:B------:R-:W-:-:S07]  /*0b90*/  IMAD R15, R0, R23, R13 ;  /* 0x00000017000f7224 */ /* 0x000fce00078e020d */
[----:B------:R-:W1:Y:S01]  /*0ba0*/  LDC.64 R10, c[0x0][0x388] ;  /* 0x0000e200ff0a7b82 */ /* 0x000e620000000a00 */
[----:B0-----:R-:W-:-:S05]  /*0bb0*/  IMAD.WIDE R8, R15, 0x4, R8 ;  /* 0x000000040f087825 */ /* 0x001fca00078e0208 */
[----:B------:R-:W2:Y:S01]  /*0bc0*/  LDG.E R12, desc[UR4][R8.64] ;  /* 0x00000004080c7981 */ /* 0x000ea2000c1e1900 */
[----:B-1----:R-:W-:-:S05]  /*0bd0*/  IMAD.WIDE.U32 R10, R13, 0x4, R10 ;  /* 0x000000040d0a7825 */ /* 0x002fca00078e000a */
[----:B------:R-:W2:Y:S01]  /*0be0*/  LDG.E R13, desc[UR4][R10.64] ;  /* 0x000000040a0d7981 */ /* 0x000ea2000c1e1900 */
[----:B------:R-:W-:Y:S01]  /*0bf0*/  ISETP.NE.AND P1, PT, R7, 0x1, PT ;  /* 0x000000010700780c */ /* 0x000fe20003f25270 */
[----:B--2---:R-:W-:-:S12]  /*0c00*/  FFMA R3, R12, R13, R3 ;  /* 0x0000000d0c037223 */ /* 0x004fd80000000003 */
[----:B------:R-:W-:Y:S05]  /*0c10*/  @!P1 BRA `(.L_x_3) ;  /* 0x00000000001c9947 */ /* 0x000fea0003800000 */
[----:B------:R-:W-:Y:S01]  /*0c20*/  ISETP.NE.AND P1, PT, R7, 0x2, PT ;  /* 0x000000020700780c */ /* 0x000fe20003f25270 */
[----:B------:R-:W2:Y:S04]  /*0c30*/  LDG.E R12, desc[UR4][R8.64+0x4] ;  /* 0x00000404080c7981 */ /* 0x000ea8000c1e1900 */
[----:B------:R-:W2:Y:S08]  /*0c40*/  LDG.E R13, desc[UR4][R10.64+0x4] ;  /* 0x000004040a0d7981 */ /* 0x000eb0000c1e1900 */
[----:B------:R-:W3:Y:S04]  /*0c50*/  @P1 LDG.E R14, desc[UR4][R8.64+0x8] ;  /* 0x00000804080e1981 */ /* 0x000ee8000c1e1900 */
[----:B------:R-:W3:Y:S01]  /*0c60*/  @P1 LDG.E R15, desc[UR4][R10.64+0x8] ;  /* 0x000008040a0f1981 */ /* 0x000ee2000c1e1900 */
[----:B--2---:R-:W-:-:S04]  /*0c70*/  FFMA R3, R12, R13, R3 ;  /* 0x0000000d0c037223 */ /* 0x004fc80000000003 */
[----:B---3--:R-:W-:-:S07]  /*0c80*/  @P1 FFMA R3, R14, R15, R3 ;  /* 0x0000000f0e031223 */ /* 0x008fce0000000003 */
.L_x_3:
[----:B------:R-:W-:Y:S05]  /*0c90*/  BSYNC.RECONVERGENT B0 ;  /* 0x0000000000007941 */ /* 0x000fea0003800200 */
.L_x_1:
[----:B------:R-:W-:Y:S02]  /*0ca0*/  IADD3 R19, PT, PT, R19, 0x80, RZ ;  /* 0x0000008013137810 */ /* 0x000fe40007ffe0ff */
[----:B------:R-:W-:Y:S02]  /*0cb0*/  IADD3 R17, PT, PT, R17, 0x1, RZ ;  /* 0x0000000111117810 */ /* 0x000fe40007ffe0ff */
[----:B------:R-:W-:-:S13]  /*0cc0*/  ISETP.GE.AND P1, PT, R19, R23, PT ;  /* 0x000000171300720c */ /* 0x000fda0003f26270 */
[----:B------:R-:W-:Y:S05]  /*0cd0*/  @!P1 BRA `(.L_x_11) ;  /* 0xfffffff400509947 */ /* 0x000fea000383ffff */
.L_x_0:
[----:B------:R-:W0:Y:S01]  /*0ce0*/  SHFL.DOWN PT, R4, R3, 0x10, 0x1f ;  /* 0x0a001f0003047f89 */ /* 0x000e2200000e0000 */
[----:B------:R-:W-:Y:S01]  /*0cf0*/  ISETP.NE.AND P0, PT, R2, RZ, PT ;  /* 0x000000ff0200720c */ /* 0x000fe20003f05270 */
[----:B0-----:R-:W-:-:S05]  /*0d00*/  FADD R4, R4, R3 ;  /* 0x0000000304047221 */ /* 0x001fca0000000000 */
[----:B------:R-:W0:Y:S02]  /*0d10*/  SHFL.DOWN PT, R5, R4, 0x8, 0x1f ;  /* 0x09001f0004057f89 */ /* 0x000e2400000e0000 */
[----:B0-----:R-:W-:-:S05]  /*0d20*/  FADD R5, R4, R5 ;  /* 0x0000000504057221 */ /* 0x001fca0000000000 */
[----:B------:R-:W0:Y:S02]  /*0d30*/  SHFL.DOWN PT, R6, R5, 0x4, 0x1f ;  /* 0x08801f0005067f89 */ /* 0x000e2400000e0000 */
[----:B0-----:R-:W-:-:S05]  /*0d40*/  FADD R6, R5, R6 ;  /* 0x0000000605067221 */ /* 0x001fca0000000000 */
[----:B------:R-:W0:Y:S02]  /*0d50*/  SHFL.DOWN PT, R7, R6, 0x2, 0x1f ;  /* 0x08401f0006077f89 */ /* 0x000e2400000e0000 */
[----:B0-----:R-:W-:-:S05]  /*0d60*/  FADD R7, R6, R7 ;  /* 0x0000000706077221 */ /* 0x001fca0000000000 */
[----:B------:R0:W1:Y:S01]  /*0d70*/  SHFL.DOWN PT, R8, R7, 0x1, 0x1f ;  /* 0x08201f0007087f89 */ /* 0x00006200000e0000 */
[----:B------:R-:W-:Y:S05]  /*0d80*/  @P0 EXIT ;  /* 0x000000000000094d */ /* 0x000fea0003800000 */
[----:B------:R-:W2:Y:S01]  /*0d90*/  LDC.64 R2, c[0x0][0x390] ;  /* 0x0000e400ff027b82 */ /* 0x000ea20000000a00 */
[----:B------:R-:W3:Y:S01]  /*0da0*/  LDCU.64 UR6, c[0x0][0x3a0] ;  /* 0x00007400ff0677ac */ /* 0x000ee20008000a00 */
[----:B--2---:R-:W-:-:S05]  /*0db0*/  IMAD.WIDE R2, R0, 0x4, R2 ;  /* 0x0000000400027825 */ /* 0x004fca00078e0202 */
[----:B------:R-:W3:Y:S01]  /*0dc0*/  LDG.E R0, desc[UR4][R2.64] ;  /* 0x0000000402007981 */ /* 0x000ee2000c1e1900 */
[----:B-1----:R-:W-:Y:S01]  /*0dd0*/  FADD R5, R7, R8 ;  /* 0x0000000807057221 */ /* 0x002fe20000000000 */
[----:B---3--:R-:W-:-:S04]  /*0de0*/  FMUL R0, R0, UR7 ;  /* 0x0000000700007c20 */ /* 0x008fc80008400000 */
[----:B------:R-:W-:-:S05]  /*0df0*/  FFMA R5, R5, UR6, R0 ;  /* 0x0000000605057c23 */ /* 0x000fca0008000000 */
[----:B------:R-:W-:Y:S01]  /*0e00*/  STG.E desc[UR4][R2.64], R5 ;  /* 0x0000000502007986 */ /* 0x000fe2000c101904 */
[----:B------:R-:W-:Y:S05]  /*0e10*/  EXIT ;  /* 0x000000000000794d */ /* 0x000fea0003800000 */
.L_x_12:
[----:B------:R-:W-:-:S00]  /*0e20*/  BRA `(.L_x_12) ;  /* 0xfffffffc00fc7947 */ /* 0x000fc0000383ffff */
[----:B------:R-:W-:-:S00]  /*0e30*/  NOP ;  /* 0x0000000000007918 */ /* 0x000fc00000000000 */
        /* <DEDUP_REMOVED lines=12> */
.L_x_13:


//--------------------- .nv.shared.reserved.0     --------------------------
	.section	.nv.shared.reserved.0,"aw",@nobits
	.weak		__nv_reservedSMEM_offset_0_alias
	.size		__nv_reservedSMEM_offset_0_alias, 0, 64
	.other		__nv_reservedSMEM_offset_0_alias,@"STO_CUDA_RESERVED_SHARED STV_DEFAULT"
__nv_reservedSMEM_offset_0_alias:
	.zero		0
	.zero		64


//--------------------- .nv.constant0._Z14__kernel_sgemvPfS_S_iiff --------------------------
	.section	.nv.constant0._Z14__kernel_sgemvPfS_S_iiff,"a",@progbits
	.sectionflags	@""
	.align	4
.nv.constant0._Z14__kernel_sgemvPfS_S_iiff:
	.zero		936


//--------------------- SYMBOLS --------------------------

	.type		.nv.reservedSmem.offset0,@object
	.size		.nv.reservedSmem.offset0,0x4
